//
// Generated by NVIDIA NVVM Compiler
//
// Compiler Build ID: CL-36424714
// Cuda compilation tools, release 13.0, V13.0.88
// Based on NVVM 20.0.0
//

.version 9.0
.target sm_100
.address_size 64

	// .globl	_Z10copyFromToPfS_i

.visible .entry _Z10copyFromToPfS_i(
	.param .u64 .ptr .align 1 _Z10copyFromToPfS_i_param_0,
	.param .u64 .ptr .align 1 _Z10copyFromToPfS_i_param_1,
	.param .u32 _Z10copyFromToPfS_i_param_2
)
{
	.reg .pred 	%p<3>;
	.reg .b32 	%r<11>;
	.reg .b32 	%f<2>;
	.reg .b64 	%rd<8>;

	ld.param.u64 	%rd3, [_Z10copyFromToPfS_i_param_0];
	ld.param.u64 	%rd4, [_Z10copyFromToPfS_i_param_1];
	ld.param.u32 	%r6, [_Z10copyFromToPfS_i_param_2];
	mov.u32 	%r7, %ctaid.x;
	mov.u32 	%r1, %ntid.x;
	mov.u32 	%r8, %tid.x;
	mad.lo.s32 	%r10, %r7, %r1, %r8;
	setp.ge.s32 	%p1, %r10, %r6;
	@%p1 bra 	$L__BB0_3;
	mov.u32 	%r9, %nctaid.x;
	mul.lo.s32 	%r3, %r1, %r9;
	cvta.to.global.u64 	%rd1, %rd3;
	cvta.to.global.u64 	%rd2, %rd4;
$L__BB0_2:
	mul.wide.s32 	%rd5, %r10, 4;
	add.s64 	%rd6, %rd1, %rd5;
	ld.global.f32 	%f1, [%rd6];
	add.s64 	%rd7, %rd2, %rd5;
	st.global.f32 	[%rd7], %f1;
	add.s32 	%r10, %r10, %r3;
	setp.lt.s32 	%p2, %r10, %r6;
	@%p2 bra 	$L__BB0_2;
$L__BB0_3:
	ret;

}


// ===== COMPILED SASS (sm_100) =====

	.target	sm_100

	.elftype	@"ET_EXEC"


//--------------------- .note.nv.tkinfo           --------------------------
	.section	.note.nv.tkinfo,"",@"SHT_NOTE"
	.sectionflags	@"SHF_NOTE_NV_TKINFO"
	.tkinfo
        /*0018*/ 	.word	0x00000002
        /*0030*/ 	.string	""
        /*0030*/ 	.string	"ptxas"
        /*0030*/ 	.string	"Cuda compilation tools, release 13.0, V13.0.88"
        /*0030*/ 	.string	"Build cuda_13.0.r13.0/compiler.36424714_0"
        /*0030*/ 	.string	"-arch sm_100 -m 64 "



//--------------------- .note.nv.cuinfo           --------------------------
	.section	.note.nv.cuinfo,"",@"SHT_NOTE"
	.sectionflags	@"SHF_NOTE_NV_CUINFO"
        /*0018*/ 	.short	0x0002
        /*001a*/ 	.short	0x0064
        /*001c*/ 	.short	0x0082
	.zero		2


//--------------------- .nv.info                  --------------------------
	.section	.nv.info,"",@"SHT_CUDA_INFO"
	.align	4


	//----- nvinfo : EIATTR_REGCOUNT
	.align		4
        /*0000*/ 	.byte	0x04, 0x2f
        /*0002*/ 	.short	(.L_1 - .L_0)
	.align		4
.L_0:
        /*0004*/ 	.word	index@(_Z10copyFromToPfS_i)
        /*0008*/ 	.word	0x0000000e


	//----- nvinfo : EIATTR_FRAME_SIZE
	.align		4
.L_1:
        /*000c*/ 	.byte	0x04, 0x11
        /*000e*/ 	.short	(.L_3 - .L_2)
	.align		4
.L_2:
        /*0010*/ 	.word	index@(_Z10copyFromToPfS_i)
        /*0014*/ 	.word	0x00000000


	//----- nvinfo : EIATTR_MIN_STACK_SIZE
	.align		4
.L_3:
        /*0018*/ 	.byte	0x04, 0x12
        /*001a*/ 	.short	(.L_5 - .L_4)
	.align		4
.L_4:
        /*001c*/ 	.word	index@(_Z10copyFromToPfS_i)
        /*0020*/ 	.word	0x00000000
.L_5:


//--------------------- .nv.compat                --------------------------
	.section	.nv.compat,"",@"SHT_CUDA_COMPAT_INFO"
	.align	4
        /*0000*/ 	.byte	0x02, 0x09, 0x00, 0x00, 0x02, 0x02, 0x01, 0x00, 0x02, 0x05, 0x05, 0x00, 0x03, 0x07, 0x01, 0x01
        /*0010*/ 	.byte	0x02, 0x03, 0x00, 0x00, 0x02, 0x06, 0x01, 0x00, 0x04, 0x0b, 0x08, 0x00, 0x09, 0x00, 0x00, 0x00
        /*0020*/ 	.byte	0x00, 0x00, 0x00, 0x00


//--------------------- .nv.info._Z10copyFromToPfS_i --------------------------
	.section	.nv.info._Z10copyFromToPfS_i,"",@"SHT_CUDA_INFO"
	.sectionflags	@""
	.align	4


	//----- nvinfo : EIATTR_CUDA_API_VERSION
	.align		4
        /*0000*/ 	.byte	0x04, 0x37
        /*0002*/ 	.short	(.L_7 - .L_6)
.L_6:
        /*0004*/ 	.word	0x00000082


	//----- nvinfo : EIATTR_KPARAM_INFO
	.align		4
.L_7:
        /*0008*/ 	.byte	0x04, 0x17
        /*000a*/ 	.short	(.L_9 - .L_8)
.L_8:
        /*000c*/ 	.word	0x00000000
        /*0010*/ 	.short	0x0002
        /*0012*/ 	.short	0x0010
        /*0014*/ 	.byte	0x00, 0xf0, 0x11, 0x00


	//----- nvinfo : EIATTR_KPARAM_INFO
	.align		4
.L_9:
        /*0018*/ 	.byte	0x04, 0x17
        /*001a*/ 	.short	(.L_11 - .L_10)
.L_10:
        /*001c*/ 	.word	0x00000000
        /*0020*/ 	.short	0x0001
        /*0022*/ 	.short	0x0008
        /*0024*/ 	.byte	0x00, 0xf5, 0x21, 0x00


	//----- nvinfo : EIATTR_KPARAM_INFO
	.align		4
.L_11:
        /*0028*/ 	.byte	0x04, 0x17
        /*002a*/ 	.short	(.L_13 - .L_12)
.L_12:
        /*002c*/ 	.word	0x00000000
        /*0030*/ 	.short	0x0000
        /*0032*/ 	.short	0x0000
        /*0034*/ 	.byte	0x00, 0xf5, 0x21, 0x00


	//----- nvinfo : EIATTR_SPARSE_MMA_MASK
	.align		4
.L_13:
        /*0038*/ 	.byte	0x03, 0x50
        /*003a*/ 	.short	0x0000


	//----- nvinfo : EIATTR_MAXREG_COUNT
	.align		4
        /*003c*/ 	.byte	0x03, 0x1b
        /*003e*/ 	.short	0x00ff


	//----- nvinfo : EIATTR_MERCURY_ISA_VERSION
	.align		4
        /*0040*/ 	.byte	0x03, 0x5f
        /*0042*/ 	.short	0x0101


	//----- nvinfo : EIATTR_VRC_CTA_INIT_COUNT
	.align		4
        /*0044*/ 	.byte	0x02, 0x4a
	.zero		1
	.zero		1


	//----- nvinfo : EIATTR_EXIT_INSTR_OFFSETS
	.align		4
        /*0048*/ 	.byte	0x04, 0x1c
        /*004a*/ 	.short	(.L_15 - .L_14)


	//   ....[0]....
.L_14:
        /*004c*/ 	.word	0x00000070


	//   ....[1]....
        /*0050*/ 	.word	0x00000140


	//----- nvinfo : EIATTR_CRS_STACK_SIZE
	.align		4
.L_15:
        /*0054*/ 	.byte	0x04, 0x1e
        /*0056*/ 	.short	(.L_17 - .L_16)
.L_16:
        /*0058*/ 	.word	0x00000000


	//----- nvinfo : EIATTR_CBANK_PARAM_SIZE
	.align		4
.L_17:
        /*005c*/ 	.byte	0x03, 0x19
        /*005e*/ 	.short	0x0014


	//----- nvinfo : EIATTR_PARAM_CBANK
	.align		4
        /*0060*/ 	.byte	0x04, 0x0a
        /*0062*/ 	.short	(.L_19 - .L_18)
	.align		4
.L_18:
        /*0064*/ 	.word	index@(.nv.constant0._Z10copyFromToPfS_i)
        /*0068*/ 	.short	0x0380
        /*006a*/ 	.short	0x0014


	//----- nvinfo : EIATTR_SW_WAR
	.align		4
.L_19:
        /*006c*/ 	.byte	0x04, 0x36
        /*006e*/ 	.short	(.L_21 - .L_20)
.L_20:
        /*0070*/ 	.word	0x00000008
.L_21:


//--------------------- .nv.callgraph             --------------------------
	.section	.nv.callgraph,"",@"SHT_CUDA_CALLGRAPH"
	.align	4
	.sectionentsize	8
	.align		4
        /*0000*/ 	.word	0x00000000
	.align		4
        /*0004*/ 	.word	0xffffffff
	.align		4
        /*0008*/ 	.word	0x00000000
	.align		4
        /*000c*/ 	.word	0xfffffffe
	.align		4
        /*0010*/ 	.word	0x00000000
	.align		4
        /*0014*/ 	.word	0xfffffffd
	.align		4
        /*0018*/ 	.word	0x00000000
	.align		4
        /*001c*/ 	.word	0xfffffffc


//--------------------- .text._Z10copyFromToPfS_i --------------------------
	.section	.text._Z10copyFromToPfS_i,"ax",@progbits
	.align	128
        .global         _Z10copyFromToPfS_i
        .type           _Z10copyFromToPfS_i,@function
        .size           _Z10copyFromToPfS_i,(.L_x_2 - _Z10copyFromToPfS_i)
        .other          _Z10copyFromToPfS_i,@"STO_CUDA_ENTRY STV_DEFAULT"
_Z10copyFromToPfS_i:
.text._Z10copyFromToPfS_i:
[----:B------:R-:W-:Y:S01]  /*0000*/  LDC R1, c[0x0][0x37c] ;  /* 0x0000df00ff017b82 */ /* 0x000fe20000000800 */
[----:B------:R-:W0:Y:S07]  /*0010*/  S2R R0, SR_TID.X ;  /* 0x0000000000007919 */ /* 0x000e2e0000002100 */
[----:B------:R-:W0:Y:S01]  /*0020*/  S2UR UR4, SR_CTAID.X ;  /* 0x00000000000479c3 */ /* 0x000e220000002500 */
[----:B------:R-:W1:Y:S07]  /*0030*/  LDCU UR5, c[0x0][0x390] ;  /* 0x00007200ff0577ac */ /* 0x000e6e0008000800 */
[----:B------:R-:W0:Y:S02]  /*0040*/  LDC R11, c[0x0][0x360] ;  /* 0x0000d800ff0b7b82 */ /* 0x000e240000000800 */
[----:B0-----:R-:W-:-:S05]  /*0050*/  IMAD R0, R11, UR4, R0 ;  /* 0x000000040b007c24 */ /* 0x001fca000f8e0200 */
[----:B-1----:R-:W-:-:S13]  /*0060*/  ISETP.GE.AND P0, PT, R0, UR5, PT ;  /* 0x0000000500007c0c */ /* 0x002fda000bf06270 */
[----:B------:R-:W-:Y:S05]  /*0070*/  @P0 EXIT ;  /* 0x000000000000094d */ /* 0x000fea0003800000 */
[----:B------:R-:W0:Y:S01]  /*0080*/  LDC.64 R6, c[0x0][0x380] ;  /* 0x0000e000ff067b82 */ /* 0x000e220000000a00 */
[----:B------:R-:W1:Y:S01]  /*0090*/  LDCU UR4, c[0x0][0x370] ;  /* 0x00006e00ff0477ac */ /* 0x000e620008000800 */
[----:B------:R-:W2:Y:S06]  /*00a0*/  LDCU.64 UR6, c[0x0][0x358] ;  /* 0x00006b00ff0677ac */ /* 0x000eac0008000a00 */
[----:B------:R-:W3:Y:S01]  /*00b0*/  LDC.64 R8, c[0x0][0x388] ;  /* 0x0000e200ff087b82 */ /* 0x000ee20000000a00 */
[----:B-1----:R-:W-:-:S07]  /*00c0*/  IMAD R11, R11, UR4, RZ ;  /* 0x000000040b0b7c24 */ /* 0x002fce000f8e02ff */
.L_x_0:
[----:B01----:R-:W-:-:S06]  /*00d0*/  IMAD.WIDE R2, R0, 0x4, R6 ;  /* 0x0000000400027825 */ /* 0x003fcc00078e0206 */
[----:B--2---:R-:W2:Y:S01]  /*00e0*/  LDG.E R3, desc[UR6][R2.64] ;  /* 0x0000000602037981 */ /* 0x004ea2000c1e1900 */
[----:B---3--:R-:W-:Y:S01]  /*00f0*/  IMAD.WIDE R4, R0, 0x4, R8 ;  /* 0x0000000400047825 */ /* 0x008fe200078e0208 */
[----:B------:R-:W-:-:S04]  /*0100*/  IADD3 R0, PT, PT, R11, R0, RZ ;  /* 0x000000000b007210 */ /* 0x000fc80007ffe0ff */
[----:B------:R-:W-:Y:S01]  /*0110*/  ISETP.GE.AND P0, PT, R0, UR5, PT ;  /* 0x0000000500007c0c */ /* 0x000fe2000bf06270 */
[----:B--2---:R1:W-:-:S12]  /*0120*/  STG.E desc[UR6][R4.64], R3 ;  /* 0x0000000304007986 */ /* 0x0043d8000c101906 */
[----:B------:R-:W-:Y:S05]  /*0130*/  @!P0 BRA `(.L_x_0) ;  /* 0xfffffffc00e48947 */ /* 0x000fea000383ffff */
[----:B------:R-:W-:Y:S05]  /*0140*/  EXIT ;  /* 0x000000000000794d */ /* 0x000fea0003800000 */
.L_x_1:
[----:B------:R-:W-:-:S00]  /*0150*/  BRA `(.L_x_1) ;  /* 0xfffffffc00fc7947 */ /* 0x000fc0000383ffff */
[----:B------:R-:W-:-:S00]  /*0160*/  NOP ;  /* 0x0000000000007918 */ /* 0x000fc00000000000 */
        /* <DEDUP_REMOVED lines=9> */
.L_x_2:


//--------------------- .nv.shared.reserved.0     --------------------------
	.section	.nv.shared.reserved.0,"aw",@nobits
	.weak		__nv_reservedSMEM_offset_0_alias
	.size		__nv_reservedSMEM_offset_0_alias, 0, 64
	.other		__nv_reservedSMEM_offset_0_alias,@"STO_CUDA_RESERVED_SHARED STV_DEFAULT"
__nv_reservedSMEM_offset_0_alias:
	.zero		0
	.zero		64


//--------------------- .nv.constant0._Z10copyFromToPfS_i --------------------------
	.section	.nv.constant0._Z10copyFromToPfS_i,"a",@progbits
	.sectionflags	@""
	.align	4
.nv.constant0._Z10copyFromToPfS_i:
	.zero		916


//--------------------- SYMBOLS --------------------------

	.type		.nv.reservedSmem.offset0,@object
	.size		.nv.reservedSmem.offset0,0x4
